	.headerflags	@"EF_CUDA_TEXMODE_UNIFIED EF_CUDA_64BIT_ADDRESS EF_CUDA_ACCELERATORS EF_CUDA_SM90 EF_CUDA_VIRTUAL_SM(EF_CUDA_SM90)"
	.elftype	@"ET_EXEC"


//--------------------- .nv.info                  --------------------------
	.section	.nv.info,"",@"SHT_CUDA_INFO"
	.align	4


	//----- nvinfo : EIATTR_REGCOUNT
	.align		4
        /*0000*/ 	.byte	0x04, 0x2f
        /*0002*/ 	.short	(.L_3 - .L_2)
	.align		4
.L_2:
        /*0004*/ 	.word	index@(triton_poi_fused__native_batch_norm_legit_no_training_relu_1)
        /*0008*/ 	.word	0x00000011


	//----- nvinfo : EIATTR_MIN_STACK_SIZE
	.align		4
.L_3:
        /*000c*/ 	.byte	0x04, 0x12
        /*000e*/ 	.short	(.L_5 - .L_4)
	.align		4
.L_4:
        /*0010*/ 	.word	index@(triton_poi_fused__native_batch_norm_legit_no_training_relu_1)
        /*0014*/ 	.word	0x00000000


	//----- nvinfo : EIATTR_FRAME_SIZE
	.align		4
.L_5:
        /*0018*/ 	.byte	0x04, 0x11
        /*001a*/ 	.short	(.L_7 - .L_6)
	.align		4
.L_6:
        /*001c*/ 	.word	index@(triton_poi_fused__native_batch_norm_legit_no_training_relu_1)
        /*0020*/ 	.word	0x00000000


	//----- nvinfo : EIATTR_MIN_STACK_SIZE
	.align		4
.L_7:
        /*0024*/ 	.byte	0x04, 0x12
        /*0026*/ 	.short	(.L_9 - .L_8)
	.align		4
.L_8:
        /*0028*/ 	.word	index@(triton_poi_fused__native_batch_norm_legit_no_training_relu_1)
        /*002c*/ 	.word	0x00000000
.L_9:


//--------------------- .nv.info.triton_poi_fused__native_batch_norm_legit_no_training_relu_1 --------------------------
	.section	.nv.info.triton_poi_fused__native_batch_norm_legit_no_training_relu_1,"",@"SHT_CUDA_INFO"
	.sectionflags	@""
	.align	4


	//----- nvinfo : EIATTR_CUDA_API_VERSION
	.align		4
        /*0000*/ 	.byte	0x04, 0x37
        /*0002*/ 	.short	(.L_11 - .L_10)
.L_10:
        /*0004*/ 	.word	0x0000007c


	//----- nvinfo : EIATTR_KPARAM_INFO
	.align		4
.L_11:
        /*0008*/ 	.byte	0x04, 0x17
        /*000a*/ 	.short	(.L_13 - .L_12)
.L_12:
        /*000c*/ 	.word	0x00000000
        /*0010*/ 	.short	0x0006
        /*0012*/ 	.short	0x0030
        /*0014*/ 	.byte	0x00, 0xf0, 0x11, 0x00


	//----- nvinfo : EIATTR_KPARAM_INFO
	.align		4
.L_13:
        /*0018*/ 	.byte	0x04, 0x17
        /*001a*/ 	.short	(.L_15 - .L_14)
.L_14:
        /*001c*/ 	.word	0x00000000
        /*0020*/ 	.short	0x0005
        /*0022*/ 	.short	0x0028
        /*0024*/ 	.byte	0x00, 0xf4, 0x21, 0x00


	//----- nvinfo : EIATTR_KPARAM_INFO
	.align		4
.L_15:
        /*0028*/ 	.byte	0x04, 0x17
        /*002a*/ 	.short	(.L_17 - .L_16)
.L_16:
        /*002c*/ 	.word	0x00000000
        /*0030*/ 	.short	0x0004
        /*0032*/ 	.short	0x0020
        /*0034*/ 	.byte	0x00, 0xf4, 0x21, 0x00


	//----- nvinfo : EIATTR_KPARAM_INFO
	.align		4
.L_17:
        /*0038*/ 	.byte	0x04, 0x17
        /*003a*/ 	.short	(.L_19 - .L_18)
.L_18:
        /*003c*/ 	.word	0x00000000
        /*0040*/ 	.short	0x0003
        /*0042*/ 	.short	0x0018
        /*0044*/ 	.byte	0x00, 0xf4, 0x21, 0x00


	//----- nvinfo : EIATTR_KPARAM_INFO
	.align		4
.L_19:
        /*0048*/ 	.byte	0x04, 0x17
        /*004a*/ 	.short	(.L_21 - .L_20)
.L_20:
        /*004c*/ 	.word	0x00000000
        /*0050*/ 	.short	0x0002
        /*0052*/ 	.short	0x0010
        /*0054*/ 	.byte	0x00, 0xf4, 0x21, 0x00


	//----- nvinfo : EIATTR_KPARAM_INFO
	.align		4
.L_21:
        /*0058*/ 	.byte	0x04, 0x17
        /*005a*/ 	.short	(.L_23 - .L_22)
.L_22:
        /*005c*/ 	.word	0x00000000
        /*0060*/ 	.short	0x0001
        /*0062*/ 	.short	0x0008
        /*0064*/ 	.byte	0x00, 0xf4, 0x21, 0x00


	//----- nvinfo : EIATTR_KPARAM_INFO
	.align		4
.L_23:
        /*0068*/ 	.byte	0x04, 0x17
        /*006a*/ 	.short	(.L_25 - .L_24)
.L_24:
        /*006c*/ 	.word	0x00000000
        /*0070*/ 	.short	0x0000
        /*0072*/ 	.short	0x0000
        /*0074*/ 	.byte	0x00, 0xf4, 0x21, 0x00


	//----- nvinfo : EIATTR_SPARSE_MMA_MASK
	.align		4
.L_25:
        /*0078*/ 	.byte	0x03, 0x50
        /*007a*/ 	.short	0x0000


	//----- nvinfo : EIATTR_MAXREG_COUNT
	.align		4
        /*007c*/ 	.byte	0x03, 0x1b
        /*007e*/ 	.short	0x00ff


	//----- nvinfo : EIATTR_EXIT_INSTR_OFFSETS
	.align		4
        /*0080*/ 	.byte	0x04, 0x1c
        /*0082*/ 	.short	(.L_27 - .L_26)


	//   ....[0]....
.L_26:
        /*0084*/ 	.word	0x00000350


	//----- nvinfo : EIATTR_REQNTID
	.align		4
.L_27:
        /*0088*/ 	.byte	0x04, 0x10
        /*008a*/ 	.short	(.L_29 - .L_28)
.L_28:
        /*008c*/ 	.word	0x00000100
        /*0090*/ 	.word	0x00000001
        /*0094*/ 	.word	0x00000001


	//----- nvinfo : EIATTR_CBANK_PARAM_SIZE
	.align		4
.L_29:
        /*0098*/ 	.byte	0x03, 0x19
        /*009a*/ 	.short	0x0034


	//----- nvinfo : EIATTR_PARAM_CBANK
	.align		4
        /*009c*/ 	.byte	0x04, 0x0a
        /*009e*/ 	.short	(.L_31 - .L_30)
	.align		4
.L_30:
        /*00a0*/ 	.word	index@(.nv.constant0.triton_poi_fused__native_batch_norm_legit_no_training_relu_1)
        /*00a4*/ 	.short	0x0210
        /*00a6*/ 	.short	0x0034


	//----- nvinfo : EIATTR_SW_WAR
	.align		4
.L_31:
        /*00a8*/ 	.byte	0x04, 0x36
        /*00aa*/ 	.short	(.L_33 - .L_32)
.L_32:
        /*00ac*/ 	.word	0x00000008
.L_33:


//--------------------- .nv.callgraph             --------------------------
	.section	.nv.callgraph,"",@"SHT_CUDA_CALLGRAPH"
	.align	4
	.sectionentsize	8
	.align		4
        /*0000*/ 	.word	0x00000000
	.align		4
        /*0004*/ 	.word	0xffffffff
	.align		4
        /*0008*/ 	.word	0x00000000
	.align		4
        /*000c*/ 	.word	0xfffffffe
	.align		4
        /*0010*/ 	.word	0x00000000
	.align		4
        /*0014*/ 	.word	0xfffffffd
	.align		4
        /*0018*/ 	.word	0x00000000
	.align		4
        /*001c*/ 	.word	0xfffffffc


//--------------------- .nv.constant4             --------------------------
	.section	.nv.constant4,"a",@progbits
	.align	8
	.align		8
.nv.constant4:
        /*0000*/ 	.dword	_$_str
	.align		8
        /*0008*/ 	.dword	_$_str_$_2


//--------------------- .text.triton_poi_fused__native_batch_norm_legit_no_training_relu_1 --------------------------
	.section	.text.triton_poi_fused__native_batch_norm_legit_no_training_relu_1,"ax",@progbits
	.align	128
        .global         triton_poi_fused__native_batch_norm_legit_no_training_relu_1
        .type           triton_poi_fused__native_batch_norm_legit_no_training_relu_1,@function
        .size           triton_poi_fused__native_batch_norm_legit_no_training_relu_1,(.L_x_1 - triton_poi_fused__native_batch_norm_legit_no_training_relu_1)
        .other          triton_poi_fused__native_batch_norm_legit_no_training_relu_1,@"STO_CUDA_ENTRY STV_DEFAULT"
triton_poi_fused__native_batch_norm_legit_no_training_relu_1:
.text.triton_poi_fused__native_batch_norm_legit_no_training_relu_1:
[----:B------:R-:W-:Y:S01]  /*0000*/  LDC R1, c[0x0][0x28] ;  /* 0x00000a00ff017b82 */ /* 0x000fe20000000800 */
[----:B------:R-:W1:Y:S07]  /*0010*/  S2R R0, SR_TID.X ;  /* 0x0000000000007919 */ /* 0x000e6e0000002100 */
[----:B------:R-:W2:Y:S01]  /*0020*/  LDC.64 R6, c[0x0][0x220] ;  /* 0x00008800ff067b82 */ /* 0x000ea20000000a00 */
[----:B------:R-:W-:Y:S01]  /*0030*/  ULDC.64 UR4, c[0x0][0x208] ;  /* 0x0000820000047ab9 */ /* 0x000fe20000000a00 */
[----:B------:R-:W3:Y:S06]  /*0040*/  S2R R5, SR_CTAID.X ;  /* 0x0000000000057919 */ /* 0x000eec0000002500 */
[----:B------:R-:W4:Y:S08]  /*0050*/  LDC.64 R8, c[0x0][0x228] ;  /* 0x00008a00ff087b82 */ /* 0x000f300000000a00 */
[----:B------:R-:W5:Y:S01]  /*0060*/  LDC.64 R10, c[0x0][0x230] ;  /* 0x00008c00ff0a7b82 */ /* 0x000f620000000a00 */
[----:B-1----:R-:W-:-:S02]  /*0070*/  SHF.L.U32 R0, R0, 0x1, RZ ;  /* 0x0000000100007819 */ /* 0x002fc400000006ff */
[----:B---3--:R-:W-:Y:S02]  /*0080*/  SHF.R.S32.HI R3, RZ, 0x16, R5 ;  /* 0x00000016ff037819 */ /* 0x008fe40000011405 */
[----:B------:R-:W-:Y:S02]  /*0090*/  LOP3.LUT R0, R0, 0x1fe, RZ, 0xc0, !PT ;  /* 0x000001fe00007812 */ /* 0x000fe400078ec0ff */
[----:B------:R-:W-:Y:S02]  /*00a0*/  SGXT R3, R3, 0x1 ;  /* 0x000000010303781a */ /* 0x000fe40000000200 */
[----:B------:R-:W-:Y:S02]  /*00b0*/  LEA R0, R5, R0, 0x9 ;  /* 0x0000000005007211 */ /* 0x000fe400078e48ff */
[----:B------:R-:W1:Y:S02]  /*00c0*/  LDC.64 R4, c[0x0][0x218] ;  /* 0x00008600ff047b82 */ /* 0x000e640000000a00 */
[----:B------:R-:W-:-:S04]  /*00d0*/  LEA.HI R3, R3, R0, RZ, 0x8 ;  /* 0x0000000003037211 */ /* 0x000fc800078f40ff */
[----:B------:R-:W-:-:S04]  /*00e0*/  SHF.R.S32.HI R3, RZ, 0x8, R3 ;  /* 0x00000008ff037819 */ /* 0x000fc80000011403 */
[----:B------:R-:W-:-:S04]  /*00f0*/  LEA.HI R2, R3, R3, RZ, 0x7 ;  /* 0x0000000303027211 */ /* 0x000fc800078f38ff */
[----:B------:R-:W-:-:S04]  /*0100*/  LOP3.LUT R2, R2, 0xffffff80, RZ, 0xc0, !PT ;  /* 0xffffff8002027812 */ /* 0x000fc800078ec0ff */
[----:B------:R-:W-:Y:S02]  /*0110*/  IADD3 R13, R3, -R2, RZ ;  /* 0x80000002030d7210 */ /* 0x000fe40007ffe0ff */
[----:B------:R-:W3:Y:S03]  /*0120*/  LDC.64 R2, c[0x0][0x210] ;  /* 0x00008400ff027b82 */ /* 0x000ee60000000a00 */
[----:B--2---:R-:W-:-:S06]  /*0130*/  IMAD.WIDE R6, R13, 0x4, R6 ;  /* 0x000000040d067825 */ /* 0x004fcc00078e0206 */
[----:B------:R-:W2:Y:S01]  /*0140*/  LDG.E.EL R6, desc[UR4][R6.64] ;  /* 0x0000000406067981 */ /* 0x000ea2000c2e1900 */
[----:B-1----:R-:W-:-:S05]  /*0150*/  IMAD.WIDE R4, R13, 0x4, R4 ;  /* 0x000000040d047825 */ /* 0x002fca00078e0204 */
[----:B------:R1:W2:Y:S01]  /*0160*/  LDG.E.EL R12, desc[UR4][R4.64] ;  /* 0x00000004040c7981 */ /* 0x0002a2000c2e1900 */
[----:B---3--:R-:W-:Y:S01]  /*0170*/  IMAD.WIDE R2, R0, 0x4, R2 ;  /* 0x0000000400027825 */ /* 0x008fe200078e0202 */
[----:B------:R-:W-:Y:S01]  /*0180*/  HFMA2.MMA R14, -RZ, RZ, 1.625, 0 ;  /* 0x3e800000ff0e7435 */ /* 0x000fe200000001ff */
[----:B-1----:R-:W1:Y:S04]  /*0190*/  LDC.64 R4, c[0x0][0x238] ;  /* 0x00008e00ff047b82 */ /* 0x002e680000000a00 */
[----:B------:R-:W3:Y:S01]  /*01a0*/  LDG.E.64 R2, desc[UR4][R2.64] ;  /* 0x0000000402027981 */ /* 0x000ee2000c1e1b00 */
[----:B----4-:R-:W-:-:S04]  /*01b0*/  IMAD.WIDE R8, R13, 0x4, R8 ;  /* 0x000000040d087825 */ /* 0x010fc800078e0208 */
[----:B-----5:R-:W-:Y:S02]  /*01c0*/  IMAD.WIDE R10, R13, 0x4, R10 ;  /* 0x000000040d0a7825 */ /* 0x020fe400078e020a */
[----:B------:R-:W4:Y:S04]  /*01d0*/  LDG.E.EL R8, desc[UR4][R8.64] ;  /* 0x0000000408087981 */ /* 0x000f28000c2e1900 */
[----:B------:R-:W4:Y:S01]  /*01e0*/  LDG.E.EL R11, desc[UR4][R10.64] ;  /* 0x000000040a0b7981 */ /* 0x000f22000c2e1900 */
[----:B-1----:R-:W-:-:S04]  /*01f0*/  IMAD.WIDE R4, R0, 0x4, R4 ;  /* 0x0000000400047825 */ /* 0x002fc800078e0204 */
[----:B--2---:R-:W-:-:S04]  /*0200*/  FADD R6, R6, 9.9999997473787516356e-06 ;  /* 0x3727c5ac06067421 */ /* 0x004fc80000000000 */
[----:B------:R-:W1:Y:S02]  /*0210*/  MUFU.SQRT R7, R6 ;  /* 0x0000000600077308 */ /* 0x000e640000002000 */
[C---:B-1----:R-:W-:Y:S02]  /*0220*/  FSETP.GT.AND P0, PT, R7.reuse, 8.50705917302346158658e+37, PT ;  /* 0x7e8000000700780b */ /* 0x042fe40003f04000 */
[----:B------:R-:W-:-:S11]  /*0230*/  FSETP.GEU.AND P1, PT, R7, 1.175494350822287508e-38, PT ;  /* 0x008000000700780b */ /* 0x000fd60003f2e000 */
[----:B------:R-:W-:-:S04]  /*0240*/  @P0 FMUL R7, R7, 0.25 ;  /* 0x3e80000007070820 */ /* 0x000fc80000400000 */
[----:B------:R-:W-:-:S06]  /*0250*/  @!P1 FMUL R7, R7, 16777216 ;  /* 0x4b80000007079820 */ /* 0x000fcc0000400000 */
[----:B------:R-:W1:Y:S01]  /*0260*/  MUFU.RCP R7, R7 ;  /* 0x0000000700077308 */ /* 0x000e620000001000 */
[----:B------:R-:W-:Y:S01]  /*0270*/  FSEL R14, R14, 1, P0 ;  /* 0x3f8000000e0e7808 */ /* 0x000fe20000000000 */
[----:B---3--:R-:W-:-:S04]  /*0280*/  FADD R2, R2, -R12 ;  /* 0x8000000c02027221 */ /* 0x008fc80000000000 */
[----:B------:R-:W-:Y:S01]  /*0290*/  @!P1 FMUL R14, R14, 16777216 ;  /* 0x4b8000000e0e9820 */ /* 0x000fe20000400000 */
[----:B------:R-:W-:-:S03]  /*02a0*/  FADD R3, R3, -R12 ;  /* 0x8000000c03037221 */ /* 0x000fc60000000000 */
[----:B-1----:R-:W-:-:S04]  /*02b0*/  FMUL R14, R7, R14 ;  /* 0x0000000e070e7220 */ /* 0x002fc80000400000 */
[-C--:B------:R-:W-:Y:S01]  /*02c0*/  FMUL R2, R2, R14.reuse ;  /* 0x0000000e02027220 */ /* 0x080fe20000400000 */
[----:B------:R-:W-:-:S03]  /*02d0*/  FMUL R14, R3, R14 ;  /* 0x0000000e030e7220 */ /* 0x000fc60000400000 */
[C-C-:B----4-:R-:W-:Y:S01]  /*02e0*/  FFMA R2, R8.reuse, R2, R11.reuse ;  /* 0x0000000208027223 */ /* 0x150fe2000000000b */
[----:B------:R-:W-:-:S04]  /*02f0*/  FFMA R14, R8, R14, R11 ;  /* 0x0000000e080e7223 */ /* 0x000fc8000000000b */
[----:B------:R-:W-:Y:S02]  /*0300*/  FSETP.GEU.AND P0, PT, R2, RZ, PT ;  /* 0x000000ff0200720b */ /* 0x000fe40003f0e000 */
[----:B------:R-:W-:Y:S02]  /*0310*/  FSETP.GEU.AND P1, PT, R14, RZ, PT ;  /* 0x000000ff0e00720b */ /* 0x000fe40003f2e000 */
[----:B------:R-:W-:Y:S02]  /*0320*/  FSEL R2, R2, RZ, P0 ;  /* 0x000000ff02027208 */ /* 0x000fe40000000000 */
[----:B------:R-:W-:-:S05]  /*0330*/  FSEL R3, R14, RZ, P1 ;  /* 0x000000ff0e037208 */ /* 0x000fca0000800000 */
[----:B------:R-:W-:Y:S01]  /*0340*/  STG.E.64 desc[UR4][R4.64], R2 ;  /* 0x0000000204007986 */ /* 0x000fe2000c101b04 */
[----:B------:R-:W-:Y:S05]  /*0350*/  EXIT ;  /* 0x000000000000794d */ /* 0x000fea0003800000 */
.L_x_0:
[----:B------:R-:W-:-:S00]  /*0360*/  BRA `(.L_x_0) ;  /* 0xfffffffc00fc7947 */ /* 0x000fc0000383ffff */
[----:B------:R-:W-:-:S00]  /*0370*/  NOP ;  /* 0x0000000000007918 */ /* 0x000fc00000000000 */
        /* <DEDUP_REMOVED lines=8> */
.L_x_1:


//--------------------- .nv.global.init           --------------------------
	.section	.nv.global.init,"aw",@progbits
.nv.global.init:
	.type		_$_str,@object
	.size		_$_str,(_$_str_$_2 - _$_str)
_$_str:
        /*0000*/ 	.byte	0x5f, 0x5f, 0x43, 0x55, 0x44, 0x41, 0x5f, 0x46, 0x54, 0x5a, 0x00
	.type		_$_str_$_2,@object
	.size		_$_str_$_2,(.L_1 - _$_str_$_2)
_$_str_$_2:
        /*000b*/ 	.byte	0x5f, 0x5f, 0x43, 0x55, 0x44, 0x41, 0x5f, 0x50, 0x52, 0x45, 0x43, 0x5f, 0x53, 0x51, 0x52, 0x54
        /*001b*/ 	.byte	0x00
.L_1:


//--------------------- .nv.constant0.triton_poi_fused__native_batch_norm_legit_no_training_relu_1 --------------------------
	.section	.nv.constant0.triton_poi_fused__native_batch_norm_legit_no_training_relu_1,"a",@progbits
	.sectionflags	@""
	.align	4
.nv.constant0.triton_poi_fused__native_batch_norm_legit_no_training_relu_1:
	.zero		580
